//
// Generated by NVIDIA NVVM Compiler
//
// Compiler Build ID: CL-36424714
// Cuda compilation tools, release 13.0, V13.0.88
// Based on NVVM 20.0.0
//

.version 9.0
.target sm_100
.address_size 64

	// .globl	_Z3AddPiS_S_i

.visible .entry _Z3AddPiS_S_i(
	.param .u64 .ptr .align 1 _Z3AddPiS_S_i_param_0,
	.param .u64 .ptr .align 1 _Z3AddPiS_S_i_param_1,
	.param .u64 .ptr .align 1 _Z3AddPiS_S_i_param_2,
	.param .u32 _Z3AddPiS_S_i_param_3
)
{
	.reg .b32 	%r<5>;
	.reg .b64 	%rd<11>;

	ld.param.u64 	%rd1, [_Z3AddPiS_S_i_param_0];
	ld.param.u64 	%rd2, [_Z3AddPiS_S_i_param_1];
	ld.param.u64 	%rd3, [_Z3AddPiS_S_i_param_2];
	cvta.to.global.u64 	%rd4, %rd3;
	cvta.to.global.u64 	%rd5, %rd2;
	cvta.to.global.u64 	%rd6, %rd1;
	mov.u32 	%r1, %tid.x;
	mul.wide.u32 	%rd7, %r1, 4;
	add.s64 	%rd8, %rd6, %rd7;
	ld.global.u32 	%r2, [%rd8];
	add.s64 	%rd9, %rd5, %rd7;
	ld.global.u32 	%r3, [%rd9];
	add.s32 	%r4, %r3, %r2;
	add.s64 	%rd10, %rd4, %rd7;
	st.global.u32 	[%rd10], %r4;
	ret;

}


// ===== COMPILED SASS (sm_100) =====

	.target	sm_100

	.elftype	@"ET_EXEC"


//--------------------- .note.nv.tkinfo           --------------------------
	.section	.note.nv.tkinfo,"",@"SHT_NOTE"
	.sectionflags	@"SHF_NOTE_NV_TKINFO"
	.tkinfo
        /*0018*/ 	.word	0x00000002
        /*0030*/ 	.string	""
        /*0030*/ 	.string	"ptxas"
        /*0030*/ 	.string	"Cuda compilation tools, release 13.0, V13.0.88"
        /*0030*/ 	.string	"Build cuda_13.0.r13.0/compiler.36424714_0"
        /*0030*/ 	.string	"-arch sm_100 -m 64 "



//--------------------- .note.nv.cuinfo           --------------------------
	.section	.note.nv.cuinfo,"",@"SHT_NOTE"
	.sectionflags	@"SHF_NOTE_NV_CUINFO"
        /*0018*/ 	.short	0x0002
        /*001a*/ 	.short	0x0064
        /*001c*/ 	.short	0x0082
	.zero		2


//--------------------- .nv.info                  --------------------------
	.section	.nv.info,"",@"SHT_CUDA_INFO"
	.align	4


	//----- nvinfo : EIATTR_REGCOUNT
	.align		4
        /*0000*/ 	.byte	0x04, 0x2f
        /*0002*/ 	.short	(.L_1 - .L_0)
	.align		4
.L_0:
        /*0004*/ 	.word	index@(_Z3AddPiS_S_i)
        /*0008*/ 	.word	0x0000000c


	//----- nvinfo : EIATTR_FRAME_SIZE
	.align		4
.L_1:
        /*000c*/ 	.byte	0x04, 0x11
        /*000e*/ 	.short	(.L_3 - .L_2)
	.align		4
.L_2:
        /*0010*/ 	.word	index@(_Z3AddPiS_S_i)
        /*0014*/ 	.word	0x00000000


	//----- nvinfo : EIATTR_MIN_STACK_SIZE
	.align		4
.L_3:
        /*0018*/ 	.byte	0x04, 0x12
        /*001a*/ 	.short	(.L_5 - .L_4)
	.align		4
.L_4:
        /*001c*/ 	.word	index@(_Z3AddPiS_S_i)
        /*0020*/ 	.word	0x00000000
.L_5:


//--------------------- .nv.compat                --------------------------
	.section	.nv.compat,"",@"SHT_CUDA_COMPAT_INFO"
	.align	4
        /*0000*/ 	.byte	0x02, 0x09, 0x00, 0x00, 0x02, 0x02, 0x01, 0x00, 0x02, 0x05, 0x05, 0x00, 0x03, 0x07, 0x01, 0x01
        /*0010*/ 	.byte	0x02, 0x03, 0x00, 0x00, 0x02, 0x06, 0x01, 0x00, 0x04, 0x0b, 0x08, 0x00, 0x09, 0x00, 0x00, 0x00
        /*0020*/ 	.byte	0x00, 0x00, 0x00, 0x00


//--------------------- .nv.info._Z3AddPiS_S_i    --------------------------
	.section	.nv.info._Z3AddPiS_S_i,"",@"SHT_CUDA_INFO"
	.sectionflags	@""
	.align	4


	//----- nvinfo : EIATTR_CUDA_API_VERSION
	.align		4
        /*0000*/ 	.byte	0x04, 0x37
        /*0002*/ 	.short	(.L_7 - .L_6)
.L_6:
        /*0004*/ 	.word	0x00000082


	//----- nvinfo : EIATTR_KPARAM_INFO
	.align		4
.L_7:
        /*0008*/ 	.byte	0x04, 0x17
        /*000a*/ 	.short	(.L_9 - .L_8)
.L_8:
        /*000c*/ 	.word	0x00000000
        /*0010*/ 	.short	0x0003
        /*0012*/ 	.short	0x0018
        /*0014*/ 	.byte	0x00, 0xf0, 0x11, 0x00


	//----- nvinfo : EIATTR_KPARAM_INFO
	.align		4
.L_9:
        /*0018*/ 	.byte	0x04, 0x17
        /*001a*/ 	.short	(.L_11 - .L_10)
.L_10:
        /*001c*/ 	.word	0x00000000
        /*0020*/ 	.short	0x0002
        /*0022*/ 	.short	0x0010
        /*0024*/ 	.byte	0x00, 0xf5, 0x21, 0x00


	//----- nvinfo : EIATTR_KPARAM_INFO
	.align		4
.L_11:
        /*0028*/ 	.byte	0x04, 0x17
        /*002a*/ 	.short	(.L_13 - .L_12)
.L_12:
        /*002c*/ 	.word	0x00000000
        /*0030*/ 	.short	0x0001
        /*0032*/ 	.short	0x0008
        /*0034*/ 	.byte	0x00, 0xf5, 0x21, 0x00


	//----- nvinfo : EIATTR_KPARAM_INFO
	.align		4
.L_13:
        /*0038*/ 	.byte	0x04, 0x17
        /*003a*/ 	.short	(.L_15 - .L_14)
.L_14:
        /*003c*/ 	.word	0x00000000
        /*0040*/ 	.short	0x0000
        /*0042*/ 	.short	0x0000
        /*0044*/ 	.byte	0x00, 0xf5, 0x21, 0x00


	//----- nvinfo : EIATTR_SPARSE_MMA_MASK
	.align		4
.L_15:
        /*0048*/ 	.byte	0x03, 0x50
        /*004a*/ 	.short	0x0000


	//----- nvinfo : EIATTR_MAXREG_COUNT
	.align		4
        /*004c*/ 	.byte	0x03, 0x1b
        /*004e*/ 	.short	0x00ff


	//----- nvinfo : EIATTR_MERCURY_ISA_VERSION
	.align		4
        /*0050*/ 	.byte	0x03, 0x5f
        /*0052*/ 	.short	0x0101


	//----- nvinfo : EIATTR_VRC_CTA_INIT_COUNT
	.align		4
        /*0054*/ 	.byte	0x02, 0x4a
	.zero		1
	.zero		1


	//----- nvinfo : EIATTR_EXIT_INSTR_OFFSETS
	.align		4
        /*0058*/ 	.byte	0x04, 0x1c
        /*005a*/ 	.short	(.L_17 - .L_16)


	//   ....[0]....
.L_16:
        /*005c*/ 	.word	0x000000d0


	//----- nvinfo : EIATTR_CBANK_PARAM_SIZE
	.align		4
.L_17:
        /*0060*/ 	.byte	0x03, 0x19
        /*0062*/ 	.short	0x001c


	//----- nvinfo : EIATTR_PARAM_CBANK
	.align		4
        /*0064*/ 	.byte	0x04, 0x0a
        /*0066*/ 	.short	(.L_19 - .L_18)
	.align		4
.L_18:
        /*0068*/ 	.word	index@(.nv.constant0._Z3AddPiS_S_i)
        /*006c*/ 	.short	0x0380
        /*006e*/ 	.short	0x001c


	//----- nvinfo : EIATTR_SW_WAR
	.align		4
.L_19:
        /*0070*/ 	.byte	0x04, 0x36
        /*0072*/ 	.short	(.L_21 - .L_20)
.L_20:
        /*0074*/ 	.word	0x00000008
.L_21:


//--------------------- .nv.callgraph             --------------------------
	.section	.nv.callgraph,"",@"SHT_CUDA_CALLGRAPH"
	.align	4
	.sectionentsize	8
	.align		4
        /*0000*/ 	.word	0x00000000
	.align		4
        /*0004*/ 	.word	0xffffffff
	.align		4
        /*0008*/ 	.word	0x00000000
	.align		4
        /*000c*/ 	.word	0xfffffffe
	.align		4
        /*0010*/ 	.word	0x00000000
	.align		4
        /*0014*/ 	.word	0xfffffffd
	.align		4
        /*0018*/ 	.word	0x00000000
	.align		4
        /*001c*/ 	.word	0xfffffffc


//--------------------- .text._Z3AddPiS_S_i       --------------------------
	.section	.text._Z3AddPiS_S_i,"ax",@progbits
	.align	128
        .global         _Z3AddPiS_S_i
        .type           _Z3AddPiS_S_i,@function
        .size           _Z3AddPiS_S_i,(.L_x_1 - _Z3AddPiS_S_i)
        .other          _Z3AddPiS_S_i,@"STO_CUDA_ENTRY STV_DEFAULT"
_Z3AddPiS_S_i:
.text._Z3AddPiS_S_i:
[----:B------:R-:W-:Y:S01]  /*0000*/  LDC R1, c[0x0][0x37c] ;  /* 0x0000df00ff017b82 */ /* 0x000fe20000000800 */
[----:B------:R-:W0:Y:S07]  /*0010*/  S2R R9, SR_TID.X ;  /* 0x0000000000097919 */ /* 0x000e2e0000002100 */
[----:B------:R-:W0:Y:S01]  /*0020*/  LDC.64 R2, c[0x0][0x380] ;  /* 0x0000e000ff027b82 */ /* 0x000e220000000a00 */
[----:B------:R-:W1:Y:S07]  /*0030*/  LDCU.64 UR4, c[0x0][0x358] ;  /* 0x00006b00ff0477ac */ /* 0x000e6e0008000a00 */
[----:B------:R-:W2:Y:S08]  /*0040*/  LDC.64 R4, c[0x0][0x388] ;  /* 0x0000e200ff047b82 */ /* 0x000eb00000000a00 */
[----:B------:R-:W3:Y:S01]  /*0050*/  LDC.64 R6, c[0x0][0x390] ;  /* 0x0000e400ff067b82 */ /* 0x000ee20000000a00 */
[----:B0-----:R-:W-:-:S04]  /*0060*/  IMAD.WIDE.U32 R2, R9, 0x4, R2 ;  /* 0x0000000409027825 */ /* 0x001fc800078e0002 */
[C---:B--2---:R-:W-:Y:S02]  /*0070*/  IMAD.WIDE.U32 R4, R9.reuse, 0x4, R4 ;  /* 0x0000000409047825 */ /* 0x044fe400078e0004 */
[----:B-1----:R-:W2:Y:S04]  /*0080*/  LDG.E R2, desc[UR4][R2.64] ;  /* 0x0000000402027981 */ /* 0x002ea8000c1e1900 */
[----:B------:R-:W2:Y:S01]  /*0090*/  LDG.E R5, desc[UR4][R4.64] ;  /* 0x0000000404057981 */ /* 0x000ea2000c1e1900 */
[----:B---3--:R-:W-:Y:S01]  /*00a0*/  IMAD.WIDE.U32 R6, R9, 0x4, R6 ;  /* 0x0000000409067825 */ /* 0x008fe200078e0006 */
[----:B--2---:R-:W-:-:S05]  /*00b0*/  IADD3 R9, PT, PT, R2, R5, RZ ;  /* 0x0000000502097210 */ /* 0x004fca0007ffe0ff */
[----:B------:R-:W-:Y:S01]  /*00c0*/  STG.E desc[UR4][R6.64], R9 ;  /* 0x0000000906007986 */ /* 0x000fe2000c101904 */
[----:B------:R-:W-:Y:S05]  /*00d0*/  EXIT ;  /* 0x000000000000794d */ /* 0x000fea0003800000 */
.L_x_0:
[----:B------:R-:W-:-:S00]  /*00e0*/  BRA `(.L_x_0) ;  /* 0xfffffffc00fc7947 */ /* 0x000fc0000383ffff */
[----:B------:R-:W-:-:S00]  /*00f0*/  NOP ;  /* 0x0000000000007918 */ /* 0x000fc00000000000 */
        /* <DEDUP_REMOVED lines=8> */
.L_x_1:


//--------------------- .nv.shared.reserved.0     --------------------------
	.section	.nv.shared.reserved.0,"aw",@nobits
	.weak		__nv_reservedSMEM_offset_0_alias
	.size		__nv_reservedSMEM_offset_0_alias, 0, 64
	.other		__nv_reservedSMEM_offset_0_alias,@"STO_CUDA_RESERVED_SHARED STV_DEFAULT"
__nv_reservedSMEM_offset_0_alias:
	.zero		0
	.zero		64


//--------------------- .nv.constant0._Z3AddPiS_S_i --------------------------
	.section	.nv.constant0._Z3AddPiS_S_i,"a",@progbits
	.sectionflags	@""
	.align	4
.nv.constant0._Z3AddPiS_S_i:
	.zero		924


//--------------------- SYMBOLS --------------------------

	.type		.nv.reservedSmem.offset0,@object
	.size		.nv.reservedSmem.offset0,0x4
